	.headerflags	@"EF_CUDA_TEXMODE_UNIFIED EF_CUDA_64BIT_ADDRESS EF_CUDA_ACCELERATORS EF_CUDA_SM90 EF_CUDA_VIRTUAL_SM(EF_CUDA_SM90)"
	.elftype	@"ET_EXEC"


//--------------------- .nv.info                  --------------------------
	.section	.nv.info,"",@"SHT_CUDA_INFO"
	.align	4


	//----- nvinfo : EIATTR_REGCOUNT
	.align		4
        /*0000*/ 	.byte	0x04, 0x2f
        /*0002*/ 	.short	(.L_1 - .L_0)
	.align		4
.L_0:
        /*0004*/ 	.word	index@(triton_poi_fused_mul_0)
        /*0008*/ 	.word	0x0000000e


	//----- nvinfo : EIATTR_MIN_STACK_SIZE
	.align		4
.L_1:
        /*000c*/ 	.byte	0x04, 0x12
        /*000e*/ 	.short	(.L_3 - .L_2)
	.align		4
.L_2:
        /*0010*/ 	.word	index@(triton_poi_fused_mul_0)
        /*0014*/ 	.word	0x00000000


	//----- nvinfo : EIATTR_FRAME_SIZE
	.align		4
.L_3:
        /*0018*/ 	.byte	0x04, 0x11
        /*001a*/ 	.short	(.L_5 - .L_4)
	.align		4
.L_4:
        /*001c*/ 	.word	index@(triton_poi_fused_mul_0)
        /*0020*/ 	.word	0x00000000


	//----- nvinfo : EIATTR_MIN_STACK_SIZE
	.align		4
.L_5:
        /*0024*/ 	.byte	0x04, 0x12
        /*0026*/ 	.short	(.L_7 - .L_6)
	.align		4
.L_6:
        /*0028*/ 	.word	index@(triton_poi_fused_mul_0)
        /*002c*/ 	.word	0x00000000
.L_7:


//--------------------- .nv.info.triton_poi_fused_mul_0 --------------------------
	.section	.nv.info.triton_poi_fused_mul_0,"",@"SHT_CUDA_INFO"
	.sectionflags	@""
	.align	4


	//----- nvinfo : EIATTR_CUDA_API_VERSION
	.align		4
        /*0000*/ 	.byte	0x04, 0x37
        /*0002*/ 	.short	(.L_9 - .L_8)
.L_8:
        /*0004*/ 	.word	0x0000007c


	//----- nvinfo : EIATTR_KPARAM_INFO
	.align		4
.L_9:
        /*0008*/ 	.byte	0x04, 0x17
        /*000a*/ 	.short	(.L_11 - .L_10)
.L_10:
        /*000c*/ 	.word	0x00000000
        /*0010*/ 	.short	0x0003
        /*0012*/ 	.short	0x0018
        /*0014*/ 	.byte	0x00, 0xf0, 0x11, 0x00


	//----- nvinfo : EIATTR_KPARAM_INFO
	.align		4
.L_11:
        /*0018*/ 	.byte	0x04, 0x17
        /*001a*/ 	.short	(.L_13 - .L_12)
.L_12:
        /*001c*/ 	.word	0x00000000
        /*0020*/ 	.short	0x0002
        /*0022*/ 	.short	0x0010
        /*0024*/ 	.byte	0x00, 0xf4, 0x21, 0x00


	//----- nvinfo : EIATTR_KPARAM_INFO
	.align		4
.L_13:
        /*0028*/ 	.byte	0x04, 0x17
        /*002a*/ 	.short	(.L_15 - .L_14)
.L_14:
        /*002c*/ 	.word	0x00000000
        /*0030*/ 	.short	0x0001
        /*0032*/ 	.short	0x0008
        /*0034*/ 	.byte	0x00, 0xf4, 0x21, 0x00


	//----- nvinfo : EIATTR_KPARAM_INFO
	.align		4
.L_15:
        /*0038*/ 	.byte	0x04, 0x17
        /*003a*/ 	.short	(.L_17 - .L_16)
.L_16:
        /*003c*/ 	.word	0x00000000
        /*0040*/ 	.short	0x0000
        /*0042*/ 	.short	0x0000
        /*0044*/ 	.byte	0x00, 0xf4, 0x21, 0x00


	//----- nvinfo : EIATTR_SPARSE_MMA_MASK
	.align		4
.L_17:
        /*0048*/ 	.byte	0x03, 0x50
        /*004a*/ 	.short	0x0000


	//----- nvinfo : EIATTR_MAXREG_COUNT
	.align		4
        /*004c*/ 	.byte	0x03, 0x1b
        /*004e*/ 	.short	0x00ff


	//----- nvinfo : EIATTR_EXIT_INSTR_OFFSETS
	.align		4
        /*0050*/ 	.byte	0x04, 0x1c
        /*0052*/ 	.short	(.L_19 - .L_18)


	//   ....[0]....
.L_18:
        /*0054*/ 	.word	0x00000120


	//   ....[1]....
        /*0058*/ 	.word	0x00000140


	//----- nvinfo : EIATTR_REQNTID
	.align		4
.L_19:
        /*005c*/ 	.byte	0x04, 0x10
        /*005e*/ 	.short	(.L_21 - .L_20)
.L_20:
        /*0060*/ 	.word	0x00000080
        /*0064*/ 	.word	0x00000001
        /*0068*/ 	.word	0x00000001


	//----- nvinfo : EIATTR_CBANK_PARAM_SIZE
	.align		4
.L_21:
        /*006c*/ 	.byte	0x03, 0x19
        /*006e*/ 	.short	0x001c


	//----- nvinfo : EIATTR_PARAM_CBANK
	.align		4
        /*0070*/ 	.byte	0x04, 0x0a
        /*0072*/ 	.short	(.L_23 - .L_22)
	.align		4
.L_22:
        /*0074*/ 	.word	index@(.nv.constant0.triton_poi_fused_mul_0)
        /*0078*/ 	.short	0x0210
        /*007a*/ 	.short	0x001c


	//----- nvinfo : EIATTR_SW_WAR
	.align		4
.L_23:
        /*007c*/ 	.byte	0x04, 0x36
        /*007e*/ 	.short	(.L_25 - .L_24)
.L_24:
        /*0080*/ 	.word	0x00000008
.L_25:


//--------------------- .nv.callgraph             --------------------------
	.section	.nv.callgraph,"",@"SHT_CUDA_CALLGRAPH"
	.align	4
	.sectionentsize	8
	.align		4
        /*0000*/ 	.word	0x00000000
	.align		4
        /*0004*/ 	.word	0xffffffff
	.align		4
        /*0008*/ 	.word	0x00000000
	.align		4
        /*000c*/ 	.word	0xfffffffe
	.align		4
        /*0010*/ 	.word	0x00000000
	.align		4
        /*0014*/ 	.word	0xfffffffd
	.align		4
        /*0018*/ 	.word	0x00000000
	.align		4
        /*001c*/ 	.word	0xfffffffc


//--------------------- .text.triton_poi_fused_mul_0 --------------------------
	.section	.text.triton_poi_fused_mul_0,"ax",@progbits
	.align	128
        .global         triton_poi_fused_mul_0
        .type           triton_poi_fused_mul_0,@function
        .size           triton_poi_fused_mul_0,(.L_x_1 - triton_poi_fused_mul_0)
        .other          triton_poi_fused_mul_0,@"STO_CUDA_ENTRY STV_DEFAULT"
triton_poi_fused_mul_0:
.text.triton_poi_fused_mul_0:
[----:B------:R-:W0:Y:S02]  /*0000*/  LDC R1, c[0x0][0x28] ;  /* 0x00000a00ff017b82 */ /* 0x000e240000000800 */
[----:B------:R-:W1:Y:S01]  /*0010*/  S2R R0, SR_TID.X ;  /* 0x0000000000007919 */ /* 0x000e620000002100 */
[----:B------:R-:W2:Y:S01]  /*0020*/  LDC.64 R2, c[0x0][0x210] ;  /* 0x00008400ff027b82 */ /* 0x000ea20000000a00 */
[----:B------:R-:W-:Y:S01]  /*0030*/  MOV R11, RZ ;  /* 0x000000ff000b7202 */ /* 0x000fe20000000f00 */
[----:B------:R-:W-:Y:S01]  /*0040*/  ULDC.64 UR4, c[0x0][0x208] ;  /* 0x0000820000047ab9 */ /* 0x000fe20000000a00 */
[----:B------:R-:W3:Y:S05]  /*0050*/  S2R R9, SR_CTAID.X ;  /* 0x0000000000097919 */ /* 0x000eea0000002500 */
[----:B------:R-:W4:Y:S08]  /*0060*/  LDC.64 R4, c[0x0][0x218] ;  /* 0x00008600ff047b82 */ /* 0x000f300000000a00 */
[----:B------:R-:W5:Y:S01]  /*0070*/  LDC.64 R6, c[0x0][0x220] ;  /* 0x00008800ff067b82 */ /* 0x000f620000000a00 */
[----:B-1----:R-:W-:-:S04]  /*0080*/  LOP3.LUT R0, R0, 0x7f, RZ, 0xc0, !PT ;  /* 0x0000007f00007812 */ /* 0x002fc800078ec0ff */
[----:B---3--:R-:W-:Y:S01]  /*0090*/  LEA R9, R9, R0, 0x7 ;  /* 0x0000000009097211 */ /* 0x008fe200078e38ff */
[----:B------:R-:W-:-:S03]  /*00a0*/  HFMA2.MMA R0, -RZ, RZ, 0, 0 ;  /* 0x00000000ff007435 */ /* 0x000fc600000001ff */
[C---:B------:R-:W-:Y:S01]  /*00b0*/  ISETP.GE.AND P0, PT, R9.reuse, 0x100, PT ;  /* 0x000001000900780c */ /* 0x040fe20003f06270 */
[----:B--2---:R-:W-:-:S04]  /*00c0*/  IMAD.WIDE R2, R9, 0x4, R2 ;  /* 0x0000000409027825 */ /* 0x004fc800078e0202 */
[----:B----4-:R-:W-:-:S08]  /*00d0*/  IMAD.WIDE R4, R9, 0x4, R4 ;  /* 0x0000000409047825 */ /* 0x010fd000078e0204 */
[----:B------:R-:W2:Y:S04]  /*00e0*/  @!P0 LDG.E R0, desc[UR4][R2.64] ;  /* 0x0000000402008981 */ /* 0x000ea8000c1e1900 */
[----:B------:R-:W2:Y:S01]  /*00f0*/  @!P0 LDG.E R11, desc[UR4][R4.64] ;  /* 0x00000004040b8981 */ /* 0x000ea2000c1e1900 */
[----:B-----5:R-:W-:-:S04]  /*0100*/  IMAD.WIDE R6, R9, 0x4, R6 ;  /* 0x0000000409067825 */ /* 0x020fc800078e0206 */
[----:B--2---:R-:W-:Y:S01]  /*0110*/  FMUL R11, R11, R0 ;  /* 0x000000000b0b7220 */ /* 0x004fe20000400000 */
[----:B------:R-:W-:Y:S06]  /*0120*/  @P0 EXIT ;  /* 0x000000000000094d */ /* 0x000fec0003800000 */
[----:B------:R-:W-:Y:S01]  /*0130*/  STG.E desc[UR4][R6.64], R11 ;  /* 0x0000000b06007986 */ /* 0x000fe2000c101904 */
[----:B------:R-:W-:Y:S05]  /*0140*/  EXIT ;  /* 0x000000000000794d */ /* 0x000fea0003800000 */
.L_x_0:
[----:B------:R-:W-:-:S00]  /*0150*/  BRA `(.L_x_0) ;  /* 0xfffffffc00fc7947 */ /* 0x000fc0000383ffff */
[----:B------:R-:W-:-:S00]  /*0160*/  NOP ;  /* 0x0000000000007918 */ /* 0x000fc00000000000 */
        /* <DEDUP_REMOVED lines=9> */
.L_x_1:


//--------------------- .nv.constant0.triton_poi_fused_mul_0 --------------------------
	.section	.nv.constant0.triton_poi_fused_mul_0,"a",@progbits
	.sectionflags	@""
	.align	4
.nv.constant0.triton_poi_fused_mul_0:
	.zero		556
